//
// Generated by NVIDIA NVVM Compiler
//
// Compiler Build ID: CL-36424714
// Cuda compilation tools, release 13.0, V13.0.88
// Based on NVVM 20.0.0
//

.version 9.0
.target sm_100
.address_size 64

	// .globl	_Z5sgemmPfS_S_iii
// _ZZ5sgemmPfS_S_iiiE2sA has been demoted
// _ZZ5sgemmPfS_S_iiiE2sB has been demoted

.visible .entry _Z5sgemmPfS_S_iii(
	.param .u64 .ptr .align 1 _Z5sgemmPfS_S_iii_param_0,
	.param .u64 .ptr .align 1 _Z5sgemmPfS_S_iii_param_1,
	.param .u64 .ptr .align 1 _Z5sgemmPfS_S_iii_param_2,
	.param .u32 _Z5sgemmPfS_S_iii_param_3,
	.param .u32 _Z5sgemmPfS_S_iii_param_4,
	.param .u32 _Z5sgemmPfS_S_iii_param_5
)
{
	.reg .pred 	%p<12>;
	.reg .b32 	%r<42>;
	.reg .b32 	%f<63>;
	.reg .b64 	%rd<24>;
	// demoted variable
	.shared .align 4 .b8 _ZZ5sgemmPfS_S_iiiE2sA[1024];
	// demoted variable
	.shared .align 4 .b8 _ZZ5sgemmPfS_S_iiiE2sB[1024];
	ld.param.u64 	%rd8, [_Z5sgemmPfS_S_iii_param_0];
	ld.param.u64 	%rd9, [_Z5sgemmPfS_S_iii_param_1];
	ld.param.u64 	%rd10, [_Z5sgemmPfS_S_iii_param_2];
	ld.param.u32 	%r19, [_Z5sgemmPfS_S_iii_param_3];
	ld.param.u32 	%r20, [_Z5sgemmPfS_S_iii_param_4];
	ld.param.u32 	%r21, [_Z5sgemmPfS_S_iii_param_5];
	mov.u32 	%r22, %ctaid.y;
	mov.u32 	%r23, %ctaid.x;
	mov.u32 	%r1, %tid.x;
	shr.u32 	%r40, %r1, 4;
	and.b32  	%r39, %r1, 15;
	shl.b32 	%r4, %r22, 4;
	add.s32 	%r5, %r4, %r40;
	shl.b32 	%r6, %r23, 4;
	or.b32  	%r7, %r6, %r39;
	setp.lt.s32 	%p1, %r21, 1;
	mov.f32 	%f62, 0f00000000;
	@%p1 bra 	$L__BB0_7;
	mul.lo.s32 	%r24, %r21, %r4;
	add.s32 	%r25, %r21, 15;
	shr.u32 	%r26, %r25, 4;
	and.b32  	%r27, %r1, 1008;
	or.b32  	%r28, %r27, %r39;
	shl.b32 	%r29, %r28, 2;
	mov.u32 	%r30, _ZZ5sgemmPfS_S_iiiE2sA;
	add.s32 	%r8, %r30, %r29;
	mad.lo.s32 	%r31, %r21, %r40, %r39;
	mov.u32 	%r32, _ZZ5sgemmPfS_S_iiiE2sB;
	add.s32 	%r9, %r32, %r29;
	mad.lo.s32 	%r33, %r20, %r40, %r39;
	shl.b32 	%r34, %r20, 4;
	shl.b32 	%r35, %r1, 2;
	and.b32  	%r36, %r35, 4032;
	add.s32 	%r10, %r30, %r36;
	shl.b32 	%r37, %r39, 2;
	add.s32 	%r11, %r32, %r37;
	mul.wide.s32 	%rd11, %r24, 4;
	mul.wide.u32 	%rd12, %r31, 4;
	add.s64 	%rd13, %rd11, %rd12;
	cvta.to.global.u64 	%rd14, %rd8;
	add.s64 	%rd23, %rd14, %rd13;
	mul.wide.u32 	%rd15, %r6, 4;
	mul.wide.u32 	%rd16, %r33, 4;
	add.s64 	%rd17, %rd15, %rd16;
	cvta.to.global.u64 	%rd18, %rd9;
	add.s64 	%rd22, %rd18, %rd17;
	mul.wide.s32 	%rd3, %r34, 4;
	neg.s32 	%r41, %r26;
	mov.f32 	%f62, 0f00000000;
$L__BB0_2:
	setp.ge.s32 	%p2, %r5, %r19;
	setp.ge.s32 	%p3, %r39, %r21;
	mov.f32 	%f60, 0f00000000;
	or.pred  	%p4, %p2, %p3;
	@%p4 bra 	$L__BB0_4;
	ld.global.f32 	%f60, [%rd23];
$L__BB0_4:
	setp.ge.s32 	%p5, %r7, %r20;
	st.shared.f32 	[%r8], %f60;
	setp.ge.s32 	%p6, %r40, %r21;
	mov.f32 	%f61, 0f00000000;
	or.pred  	%p7, %p5, %p6;
	@%p7 bra 	$L__BB0_6;
	ld.global.f32 	%f61, [%rd22];
$L__BB0_6:
	st.shared.f32 	[%r9], %f61;
	bar.sync 	0;
	ld.shared.f32 	%f12, [%r10];
	ld.shared.f32 	%f13, [%r11];
	fma.rn.f32 	%f14, %f12, %f13, %f62;
	ld.shared.f32 	%f15, [%r10+4];
	ld.shared.f32 	%f16, [%r11+64];
	fma.rn.f32 	%f17, %f15, %f16, %f14;
	ld.shared.f32 	%f18, [%r10+8];
	ld.shared.f32 	%f19, [%r11+128];
	fma.rn.f32 	%f20, %f18, %f19, %f17;
	ld.shared.f32 	%f21, [%r10+12];
	ld.shared.f32 	%f22, [%r11+192];
	fma.rn.f32 	%f23, %f21, %f22, %f20;
	ld.shared.f32 	%f24, [%r10+16];
	ld.shared.f32 	%f25, [%r11+256];
	fma.rn.f32 	%f26, %f24, %f25, %f23;
	ld.shared.f32 	%f27, [%r10+20];
	ld.shared.f32 	%f28, [%r11+320];
	fma.rn.f32 	%f29, %f27, %f28, %f26;
	ld.shared.f32 	%f30, [%r10+24];
	ld.shared.f32 	%f31, [%r11+384];
	fma.rn.f32 	%f32, %f30, %f31, %f29;
	ld.shared.f32 	%f33, [%r10+28];
	ld.shared.f32 	%f34, [%r11+448];
	fma.rn.f32 	%f35, %f33, %f34, %f32;
	ld.shared.f32 	%f36, [%r10+32];
	ld.shared.f32 	%f37, [%r11+512];
	fma.rn.f32 	%f38, %f36, %f37, %f35;
	ld.shared.f32 	%f39, [%r10+36];
	ld.shared.f32 	%f40, [%r11+576];
	fma.rn.f32 	%f41, %f39, %f40, %f38;
	ld.shared.f32 	%f42, [%r10+40];
	ld.shared.f32 	%f43, [%r11+640];
	fma.rn.f32 	%f44, %f42, %f43, %f41;
	ld.shared.f32 	%f45, [%r10+44];
	ld.shared.f32 	%f46, [%r11+704];
	fma.rn.f32 	%f47, %f45, %f46, %f44;
	ld.shared.f32 	%f48, [%r10+48];
	ld.shared.f32 	%f49, [%r11+768];
	fma.rn.f32 	%f50, %f48, %f49, %f47;
	ld.shared.f32 	%f51, [%r10+52];
	ld.shared.f32 	%f52, [%r11+832];
	fma.rn.f32 	%f53, %f51, %f52, %f50;
	ld.shared.f32 	%f54, [%r10+56];
	ld.shared.f32 	%f55, [%r11+896];
	fma.rn.f32 	%f56, %f54, %f55, %f53;
	ld.shared.f32 	%f57, [%r10+60];
	ld.shared.f32 	%f58, [%r11+960];
	fma.rn.f32 	%f62, %f57, %f58, %f56;
	bar.sync 	0;
	add.s64 	%rd23, %rd23, 64;
	add.s64 	%rd22, %rd22, %rd3;
	add.s32 	%r41, %r41, 1;
	setp.ne.s32 	%p8, %r41, 0;
	add.s32 	%r40, %r40, 16;
	add.s32 	%r39, %r39, 16;
	@%p8 bra 	$L__BB0_2;
$L__BB0_7:
	setp.ge.s32 	%p9, %r5, %r19;
	setp.ge.s32 	%p10, %r7, %r20;
	or.pred  	%p11, %p9, %p10;
	@%p11 bra 	$L__BB0_9;
	mad.lo.s32 	%r38, %r20, %r5, %r7;
	cvta.to.global.u64 	%rd19, %rd10;
	mul.wide.u32 	%rd20, %r38, 4;
	add.s64 	%rd21, %rd19, %rd20;
	st.global.f32 	[%rd21], %f62;
$L__BB0_9:
	ret;

}


// ===== COMPILED SASS (sm_100) =====

	.target	sm_100

	.elftype	@"ET_EXEC"


//--------------------- .note.nv.tkinfo           --------------------------
	.section	.note.nv.tkinfo,"",@"SHT_NOTE"
	.sectionflags	@"SHF_NOTE_NV_TKINFO"
	.tkinfo
        /*0018*/ 	.word	0x00000002
        /*0030*/ 	.string	""
        /*0030*/ 	.string	"ptxas"
        /*0030*/ 	.string	"Cuda compilation tools, release 13.0, V13.0.88"
        /*0030*/ 	.string	"Build cuda_13.0.r13.0/compiler.36424714_0"
        /*0030*/ 	.string	"-arch sm_100 -m 64 "



//--------------------- .note.nv.cuinfo           --------------------------
	.section	.note.nv.cuinfo,"",@"SHT_NOTE"
	.sectionflags	@"SHF_NOTE_NV_CUINFO"
        /*0018*/ 	.short	0x0002
        /*001a*/ 	.short	0x0064
        /*001c*/ 	.short	0x0082
	.zero		2


//--------------------- .nv.info                  --------------------------
	.section	.nv.info,"",@"SHT_CUDA_INFO"
	.align	4


	//----- nvinfo : EIATTR_REGCOUNT
	.align		4
        /*0000*/ 	.byte	0x04, 0x2f
        /*0002*/ 	.short	(.L_1 - .L_0)
	.align		4
.L_0:
        /*0004*/ 	.word	index@(_Z5sgemmPfS_S_iii)
        /*0008*/ 	.word	0x00000020


	//----- nvinfo : EIATTR_FRAME_SIZE
	.align		4
.L_1:
        /*000c*/ 	.byte	0x04, 0x11
        /*000e*/ 	.short	(.L_3 - .L_2)
	.align		4
.L_2:
        /*0010*/ 	.word	index@(_Z5sgemmPfS_S_iii)
        /*0014*/ 	.word	0x00000000


	//----- nvinfo : EIATTR_MIN_STACK_SIZE
	.align		4
.L_3:
        /*0018*/ 	.byte	0x04, 0x12
        /*001a*/ 	.short	(.L_5 - .L_4)
	.align		4
.L_4:
        /*001c*/ 	.word	index@(_Z5sgemmPfS_S_iii)
        /*0020*/ 	.word	0x00000000
.L_5:


//--------------------- .nv.compat                --------------------------
	.section	.nv.compat,"",@"SHT_CUDA_COMPAT_INFO"
	.align	4
        /*0000*/ 	.byte	0x02, 0x09, 0x00, 0x00, 0x02, 0x02, 0x01, 0x00, 0x02, 0x05, 0x05, 0x00, 0x03, 0x07, 0x01, 0x01
        /*0010*/ 	.byte	0x02, 0x03, 0x00, 0x00, 0x02, 0x06, 0x01, 0x00, 0x04, 0x0b, 0x08, 0x00, 0x09, 0x00, 0x00, 0x00
        /*0020*/ 	.byte	0x00, 0x00, 0x00, 0x00


//--------------------- .nv.info._Z5sgemmPfS_S_iii --------------------------
	.section	.nv.info._Z5sgemmPfS_S_iii,"",@"SHT_CUDA_INFO"
	.sectionflags	@""
	.align	4


	//----- nvinfo : EIATTR_CUDA_API_VERSION
	.align		4
        /*0000*/ 	.byte	0x04, 0x37
        /*0002*/ 	.short	(.L_7 - .L_6)
.L_6:
        /*0004*/ 	.word	0x00000082


	//----- nvinfo : EIATTR_KPARAM_INFO
	.align		4
.L_7:
        /*0008*/ 	.byte	0x04, 0x17
        /*000a*/ 	.short	(.L_9 - .L_8)
.L_8:
        /*000c*/ 	.word	0x00000000
        /*0010*/ 	.short	0x0005
        /*0012*/ 	.short	0x0020
        /*0014*/ 	.byte	0x00, 0xf0, 0x11, 0x00


	//----- nvinfo : EIATTR_KPARAM_INFO
	.align		4
.L_9:
        /*0018*/ 	.byte	0x04, 0x17
        /*001a*/ 	.short	(.L_11 - .L_10)
.L_10:
        /*001c*/ 	.word	0x00000000
        /*0020*/ 	.short	0x0004
        /*0022*/ 	.short	0x001c
        /*0024*/ 	.byte	0x00, 0xf0, 0x11, 0x00


	//----- nvinfo : EIATTR_KPARAM_INFO
	.align		4
.L_11:
        /*0028*/ 	.byte	0x04, 0x17
        /*002a*/ 	.short	(.L_13 - .L_12)
.L_12:
        /*002c*/ 	.word	0x00000000
        /*0030*/ 	.short	0x0003
        /*0032*/ 	.short	0x0018
        /*0034*/ 	.byte	0x00, 0xf0, 0x11, 0x00


	//----- nvinfo : EIATTR_KPARAM_INFO
	.align		4
.L_13:
        /*0038*/ 	.byte	0x04, 0x17
        /*003a*/ 	.short	(.L_15 - .L_14)
.L_14:
        /*003c*/ 	.word	0x00000000
        /*0040*/ 	.short	0x0002
        /*0042*/ 	.short	0x0010
        /*0044*/ 	.byte	0x00, 0xf5, 0x21, 0x00


	//----- nvinfo : EIATTR_KPARAM_INFO
	.align		4
.L_15:
        /*0048*/ 	.byte	0x04, 0x17
        /*004a*/ 	.short	(.L_17 - .L_16)
.L_16:
        /*004c*/ 	.word	0x00000000
        /*0050*/ 	.short	0x0001
        /*0052*/ 	.short	0x0008
        /*0054*/ 	.byte	0x00, 0xf5, 0x21, 0x00


	//----- nvinfo : EIATTR_KPARAM_INFO
	.align		4
.L_17:
        /*0058*/ 	.byte	0x04, 0x17
        /*005a*/ 	.short	(.L_19 - .L_18)
.L_18:
        /*005c*/ 	.word	0x00000000
        /*0060*/ 	.short	0x0000
        /*0062*/ 	.short	0x0000
        /*0064*/ 	.byte	0x00, 0xf5, 0x21, 0x00


	//----- nvinfo : EIATTR_SPARSE_MMA_MASK
	.align		4
.L_19:
        /*0068*/ 	.byte	0x03, 0x50
        /*006a*/ 	.short	0x0000


	//----- nvinfo : EIATTR_MAXREG_COUNT
	.align		4
        /*006c*/ 	.byte	0x03, 0x1b
        /*006e*/ 	.short	0x00ff


	//----- nvinfo : EIATTR_NUM_BARRIERS
	.align		4
        /*0070*/ 	.byte	0x02, 0x4c
        /*0072*/ 	.byte	0x01
	.zero		1


	//----- nvinfo : EIATTR_MERCURY_ISA_VERSION
	.align		4
        /*0074*/ 	.byte	0x03, 0x5f
        /*0076*/ 	.short	0x0101


	//----- nvinfo : EIATTR_VRC_CTA_INIT_COUNT
	.align		4
        /*0078*/ 	.byte	0x02, 0x4a
	.zero		1
	.zero		1


	//----- nvinfo : EIATTR_EXIT_INSTR_OFFSETS
	.align		4
        /*007c*/ 	.byte	0x04, 0x1c
        /*007e*/ 	.short	(.L_21 - .L_20)


	//   ....[0]....
.L_20:
        /*0080*/ 	.word	0x000006c0


	//   ....[1]....
        /*0084*/ 	.word	0x00000710


	//----- nvinfo : EIATTR_CBANK_PARAM_SIZE
	.align		4
.L_21:
        /*0088*/ 	.byte	0x03, 0x19
        /*008a*/ 	.short	0x0024


	//----- nvinfo : EIATTR_PARAM_CBANK
	.align		4
        /*008c*/ 	.byte	0x04, 0x0a
        /*008e*/ 	.short	(.L_23 - .L_22)
	.align		4
.L_22:
        /*0090*/ 	.word	index@(.nv.constant0._Z5sgemmPfS_S_iii)
        /*0094*/ 	.short	0x0380
        /*0096*/ 	.short	0x0024


	//----- nvinfo : EIATTR_SW_WAR
	.align		4
.L_23:
        /*0098*/ 	.byte	0x04, 0x36
        /*009a*/ 	.short	(.L_25 - .L_24)
.L_24:
        /*009c*/ 	.word	0x00000008
.L_25:


//--------------------- .nv.callgraph             --------------------------
	.section	.nv.callgraph,"",@"SHT_CUDA_CALLGRAPH"
	.align	4
	.sectionentsize	8
	.align		4
        /*0000*/ 	.word	0x00000000
	.align		4
        /*0004*/ 	.word	0xffffffff
	.align		4
        /*0008*/ 	.word	0x00000000
	.align		4
        /*000c*/ 	.word	0xfffffffe
	.align		4
        /*0010*/ 	.word	0x00000000
	.align		4
        /*0014*/ 	.word	0xfffffffd
	.align		4
        /*0018*/ 	.word	0x00000000
	.align		4
        /*001c*/ 	.word	0xfffffffc


//--------------------- .text._Z5sgemmPfS_S_iii   --------------------------
	.section	.text._Z5sgemmPfS_S_iii,"ax",@progbits
	.align	128
        .global         _Z5sgemmPfS_S_iii
        .type           _Z5sgemmPfS_S_iii,@function
        .size           _Z5sgemmPfS_S_iii,(.L_x_3 - _Z5sgemmPfS_S_iii)
        .other          _Z5sgemmPfS_S_iii,@"STO_CUDA_ENTRY STV_DEFAULT"
_Z5sgemmPfS_S_iii:
.text._Z5sgemmPfS_S_iii:
[----:B------:R-:W-:Y:S01]  /*0000*/  LDC R1, c[0x0][0x37c] ;  /* 0x0000df00ff017b82 */ /* 0x000fe20000000800 */
[----:B------:R-:W0:Y:S07]  /*0010*/  S2R R20, SR_TID.X ;  /* 0x0000000000147919 */ /* 0x000e2e0000002100 */
[----:B------:R-:W1:Y:S01]  /*0020*/  LDC R0, c[0x0][0x3a0] ;  /* 0x0000e800ff007b82 */ /* 0x000e620000000800 */
[----:B------:R-:W2:Y:S01]  /*0030*/  LDCU.64 UR8, c[0x0][0x358] ;  /* 0x00006b00ff0877ac */ /* 0x000ea20008000a00 */
[----:B------:R-:W-:Y:S01]  /*0040*/  IMAD.MOV.U32 R11, RZ, RZ, RZ ;  /* 0x000000ffff0b7224 */ /* 0x000fe200078e00ff */
[----:B------:R-:W3:Y:S05]  /*0050*/  S2R R13, SR_CTAID.X ;  /* 0x00000000000d7919 */ /* 0x000eea0000002500 */
[----:B------:R-:W4:Y:S01]  /*0060*/  S2UR UR4, SR_CTAID.Y ;  /* 0x00000000000479c3 */ /* 0x000f220000002600 */
[----:B-1----:R-:W-:-:S02]  /*0070*/  ISETP.GE.AND P0, PT, R0, 0x1, PT ;  /* 0x000000010000780c */ /* 0x002fc40003f06270 */
[----:B0-----:R-:W-:Y:S01]  /*0080*/  SHF.R.U32.HI R2, RZ, 0x4, R20 ;  /* 0x00000004ff027819 */ /* 0x001fe20000011614 */
[----:B----4-:R-:W-:Y:S01]  /*0090*/  USHF.L.U32 UR4, UR4, 0x4, URZ ;  /* 0x0000000404047899 */ /* 0x010fe200080006ff */
[----:B---3--:R-:W-:-:S05]  /*00a0*/  SHF.L.U32 R13, R13, 0x4, RZ ;  /* 0x000000040d0d7819 */ /* 0x008fca00000006ff */
[----:B------:R-:W-:Y:S02]  /*00b0*/  IADD3 R3, PT, PT, R2, UR4, RZ ;  /* 0x0000000402037c10 */ /* 0x000fe4000fffe0ff */
[----:B------:R-:W-:Y:S02]  /*00c0*/  LOP3.LUT R4, R13, 0xf, R20, 0xf8, !PT ;  /* 0x0000000f0d047812 */ /* 0x000fe400078ef814 */
[----:B--2---:R-:W-:Y:S05]  /*00d0*/  @!P0 BRA `(.L_x_0) ;  /* 0x00000004006c8947 */ /* 0x004fea0003800000 */
[----:B------:R-:W0:Y:S01]  /*00e0*/  LDC R18, c[0x0][0x39c] ;  /* 0x0000e700ff127b82 */ /* 0x000e220000000800 */
[----:B------:R-:W-:Y:S01]  /*00f0*/  LOP3.LUT R5, R20, 0xf, RZ, 0xc0, !PT ;  /* 0x0000000f14057812 */ /* 0x000fe200078ec0ff */
[----:B------:R-:W1:Y:S01]  /*0100*/  LDCU.128 UR12, c[0x0][0x380] ;  /* 0x00007000ff0c77ac */ /* 0x000e620008000c00 */
[----:B------:R-:W-:Y:S01]  /*0110*/  IMAD R11, R0, UR4, RZ ;  /* 0x00000004000b7c24 */ /* 0x000fe2000f8e02ff */
[----:B------:R-:W-:Y:S02]  /*0120*/  SHF.L.U32 R17, R20, 0x2, RZ ;  /* 0x0000000214117819 */ /* 0x000fe400000006ff */
[----:B------:R-:W-:Y:S01]  /*0130*/  IMAD R6, R2, R0, R5 ;  /* 0x0000000002067224 */ /* 0x000fe200078e0205 */
[----:B------:R-:W-:Y:S01]  /*0140*/  UMOV UR4, 0x400 ;  /* 0x0000040000047882 */ /* 0x000fe20000000000 */
[----:B------:R-:W2:Y:S01]  /*0150*/  S2UR UR6, SR_CgaCtaId ;  /* 0x00000000000679c3 */ /* 0x000ea20000008800 */
[----:B------:R-:W-:Y:S01]  /*0160*/  VIADD R0, R0, 0xf ;  /* 0x0000000f00007836 */ /* 0x000fe20000000000 */
[----:B------:R-:W-:Y:S01]  /*0170*/  UIADD3 UR5, UPT, UPT, UR4, 0x400, URZ ;  /* 0x0000040004057890 */ /* 0x000fe2000fffe0ff */
[----:B------:R-:W-:Y:S01]  /*0180*/  IMAD.WIDE.U32 R6, R6, 0x4, RZ ;  /* 0x0000000406067825 */ /* 0x000fe200078e00ff */
[----:B------:R-:W-:Y:S01]  /*0190*/  LOP3.LUT R20, R5, 0x3f0, R20, 0xf8, !PT ;  /* 0x000003f005147812 */ /* 0x000fe200078ef814 */
[----:B------:R-:W3:Y:S01]  /*01a0*/  LDCU UR10, c[0x0][0x3a0] ;  /* 0x00007400ff0a77ac */ /* 0x000ee20008000800 */
[----:B------:R-:W-:-:S02]  /*01b0*/  SHF.R.U32.HI R0, RZ, 0x4, R0 ;  /* 0x00000004ff007819 */ /* 0x000fc40000011600 */
[----:B------:R-:W-:Y:S01]  /*01c0*/  LOP3.LUT R17, R17, 0xfc0, RZ, 0xc0, !PT ;  /* 0x00000fc011117812 */ /* 0x000fe200078ec0ff */
[----:B------:R-:W-:Y:S01]  /*01d0*/  IMAD.WIDE R6, R11, 0x4, R6 ;  /* 0x000000040b067825 */ /* 0x000fe200078e0206 */
[----:B------:R-:W4:Y:S03]  /*01e0*/  LDCU UR11, c[0x0][0x39c] ;  /* 0x00007380ff0b77ac */ /* 0x000f260008000800 */
[----:B------:R-:W-:Y:S01]  /*01f0*/  IMAD.MOV.U32 R11, RZ, RZ, RZ ;  /* 0x000000ffff0b7224 */ /* 0x000fe200078e00ff */
[----:B-1----:R-:W-:Y:S01]  /*0200*/  IADD3 R16, P0, PT, R6, UR12, RZ ;  /* 0x0000000c06107c10 */ /* 0x002fe2000ff1e0ff */
[----:B------:R-:W-:Y:S01]  /*0210*/  IMAD.MOV R0, RZ, RZ, -R0 ;  /* 0x000000ffff007224 */ /* 0x000fe200078e0a00 */
[----:B------:R-:W1:Y:S01]  /*0220*/  LDCU UR7, c[0x0][0x398] ;  /* 0x00007300ff0777ac */ /* 0x000e620008000800 */
[----:B0-----:R-:W-:Y:S01]  /*0230*/  IMAD R8, R2, R18, R5 ;  /* 0x0000001202087224 */ /* 0x001fe200078e0205 */
[----:B------:R-:W-:-:S02]  /*0240*/  IADD3.X R7, PT, PT, R7, UR13, RZ, P0, !PT ;  /* 0x0000000d07077c10 */ /* 0x000fc400087fe4ff */
[----:B------:R-:W-:Y:S01]  /*0250*/  SHF.L.U32 R18, R18, 0x4, RZ ;  /* 0x0000000412127819 */ /* 0x000fe200000006ff */
[----:B------:R-:W-:Y:S01]  /*0260*/  IMAD.WIDE.U32 R8, R8, 0x4, RZ ;  /* 0x0000000408087825 */ /* 0x000fe200078e00ff */
[----:B--2---:R-:W-:Y:S02]  /*0270*/  ULEA UR4, UR6, UR4, 0x18 ;  /* 0x0000000406047291 */ /* 0x004fe4000f8ec0ff */
[----:B------:R-:W-:Y:S01]  /*0280*/  ULEA UR5, UR6, UR5, 0x18 ;  /* 0x0000000506057291 */ /* 0x000fe2000f8ec0ff */
[----:B------:R-:W-:-:S03]  /*0290*/  IMAD.WIDE.U32 R8, R13, 0x4, R8 ;  /* 0x000000040d087825 */ /* 0x000fc600078e0008 */
[----:B------:R-:W-:Y:S02]  /*02a0*/  LEA R19, R20, UR4, 0x2 ;  /* 0x0000000414137c11 */ /* 0x000fe4000f8e10ff */
[----:B------:R-:W-:Y:S02]  /*02b0*/  IADD3 R22, P1, PT, R8, UR14, RZ ;  /* 0x0000000e08167c10 */ /* 0x000fe4000ff3e0ff */
[----:B------:R-:W-:Y:S02]  /*02c0*/  LEA R20, R20, UR5, 0x2 ;  /* 0x0000000514147c11 */ /* 0x000fe4000f8e10ff */
[----:B------:R-:W-:Y:S02]  /*02d0*/  IADD3.X R23, PT, PT, R9, UR15, RZ, P1, !PT ;  /* 0x0000000f09177c10 */ /* 0x000fe40008ffe4ff */
[----:B-1-34-:R-:W-:-:S07]  /*02e0*/  LEA R6, R5, UR5, 0x2 ;  /* 0x0000000505067c11 */ /* 0x01afce000f8e10ff */
.L_x_1:
[----:B------:R-:W-:Y:S01]  /*02f0*/  ISETP.GE.AND P1, PT, R5, UR10, PT ;  /* 0x0000000a05007c0c */ /* 0x000fe2000bf26270 */
[----:B------:R-:W-:Y:S01]  /*0300*/  HFMA2 R10, -RZ, RZ, 0, 0 ;  /* 0x00000000ff0a7431 */ /* 0x000fe200000001ff */
[----:B------:R-:W-:Y:S02]  /*0310*/  ISETP.GE.AND P0, PT, R2, UR10, PT ;  /* 0x0000000a02007c0c */ /* 0x000fe4000bf06270 */
[----:B------:R-:W-:Y:S02]  /*0320*/  ISETP.GE.OR P1, PT, R3, UR7, P1 ;  /* 0x0000000703007c0c */ /* 0x000fe40008f26670 */
[----:B------:R-:W-:Y:S02]  /*0330*/  ISETP.GE.OR P0, PT, R4, UR11, P0 ;  /* 0x0000000b04007c0c */ /* 0x000fe40008706670 */
[----:B------:R-:W-:-:S09]  /*0340*/  MOV R25, RZ ;  /* 0x000000ff00197202 */ /* 0x000fd20000000f00 */
[----:B------:R-:W-:Y:S01]  /*0350*/  @!P1 IMAD.MOV.U32 R8, RZ, RZ, R16 ;  /* 0x000000ffff089224 */ /* 0x000fe200078e0010 */
[----:B------:R-:W-:Y:S01]  /*0360*/  @!P1 MOV R9, R7 ;  /* 0x0000000700099202 */ /* 0x000fe20000000f00 */
[----:B------:R0:W2:Y:S04]  /*0370*/  @!P0 LDG.E R25, desc[UR8][R22.64] ;  /* 0x0000000816198981 */ /* 0x0000a8000c1e1900 */
[----:B------:R-:W3:Y:S01]  /*0380*/  @!P1 LDG.E R10, desc[UR8][R8.64] ;  /* 0x00000008080a9981 */ /* 0x000ee2000c1e1900 */
[----:B------:R-:W-:-:S04]  /*0390*/  IADD3 R0, PT, PT, R0, 0x1, RZ ;  /* 0x0000000100007810 */ /* 0x000fc80007ffe0ff */
[----:B------:R-:W-:Y:S02]  /*03a0*/  ISETP.NE.AND P0, PT, R0, RZ, PT ;  /* 0x000000ff0000720c */ /* 0x000fe40003f05270 */
[----:B------:R-:W-:Y:S01]  /*03b0*/  IADD3 R16, P1, PT, R16, 0x40, RZ ;  /* 0x0000004010107810 */ /* 0x000fe20007f3e0ff */
[----:B0-----:R-:W-:Y:S01]  /*03c0*/  IMAD.WIDE R22, R18, 0x4, R22 ;  /* 0x0000000412167825 */ /* 0x001fe200078e0216 */
[----:B------:R-:W-:Y:S02]  /*03d0*/  IADD3 R5, PT, PT, R5, 0x10, RZ ;  /* 0x0000001005057810 */ /* 0x000fe40007ffe0ff */
[----:B------:R-:W-:Y:S01]  /*03e0*/  IADD3.X R7, PT, PT, RZ, R7, RZ, P1, !PT ;  /* 0x00000007ff077210 */ /* 0x000fe20000ffe4ff */
[----:B------:R-:W-:Y:S01]  /*03f0*/  VIADD R2, R2, 0x10 ;  /* 0x0000001002027836 */ /* 0x000fe20000000000 */
[----:B---3--:R-:W-:Y:S04]  /*0400*/  STS [R19], R10 ;  /* 0x0000000a13007388 */ /* 0x008fe80000000800 */
[----:B--2---:R-:W-:Y:S01]  /*0410*/  STS [R20], R25 ;  /* 0x0000001914007388 */ /* 0x004fe20000000800 */
[----:B------:R-:W-:Y:S06]  /*0420*/  BAR.SYNC.DEFER_BLOCKING 0x0 ;  /* 0x0000000000007b1d */ /* 0x000fec0000010000 */
[----:B------:R-:W-:Y:S04]  /*0430*/  LDS R24, [R6] ;  /* 0x0000000006187984 */ /* 0x000fe80000000800 */
[----:B------:R-:W0:Y:S04]  /*0440*/  LDS.128 R12, [R17+UR4] ;  /* 0x00000004110c7984 */ /* 0x000e280008000c00 */
[----:B------:R-:W1:Y:S04]  /*0450*/  LDS R27, [R6+0x40] ;  /* 0x00004000061b7984 */ /* 0x000e680000000800 */
[----:B------:R-:W2:Y:S04]  /*0460*/  LDS R21, [R6+0x80] ;  /* 0x0000800006157984 */ /* 0x000ea80000000800 */
[----:B------:R-:W3:Y:S04]  /*0470*/  LDS R29, [R6+0xc0] ;  /* 0x0000c000061d7984 */ /* 0x000ee80000000800 */
[----:B------:R-:W-:Y:S01]  /*0480*/  LDS R25, [R6+0x180] ;  /* 0x0001800006197984 */ /* 0x000fe20000000800 */
[----:B0-----:R-:W-:-:S03]  /*0490*/  FFMA R12, R12, R24, R11 ;  /* 0x000000180c0c7223 */ /* 0x001fc6000000000b */
[----:B------:R-:W-:Y:S01]  /*04a0*/  LDS.128 R8, [R17+UR4+0x10] ;  /* 0x0000100411087984 */ /* 0x000fe20008000c00 */
[----:B-1----:R-:W-:-:S03]  /*04b0*/  FFMA R24, R27, R13, R12 ;  /* 0x0000000d1b187223 */ /* 0x002fc6000000000c */
[----:B------:R-:W0:Y:S04]  /*04c0*/  LDS R13, [R6+0x100] ;  /* 0x00010000060d7984 */ /* 0x000e280000000800 */
[----:B------:R-:W1:Y:S01]  /*04d0*/  LDS R12, [R6+0x140] ;  /* 0x00014000060c7984 */ /* 0x000e620000000800 */
[----:B--2---:R-:W-:-:S03]  /*04e0*/  FFMA R14, R21, R14, R24 ;  /* 0x0000000e150e7223 */ /* 0x004fc60000000018 */
[----:B------:R-:W-:Y:S01]  /*04f0*/  LDS R24, [R6+0x240] ;  /* 0x0002400006187984 */ /* 0x000fe20000000800 */
[----:B---3--:R-:W-:-:S03]  /*0500*/  FFMA R15, R29, R15, R14 ;  /* 0x0000000f1d0f7223 */ /* 0x008fc6000000000e */
[----:B------:R-:W-:Y:S01]  /*0510*/  LDS R21, [R6+0x280] ;  /* 0x0002800006157984 */ /* 0x000fe20000000800 */
[----:B0-----:R-:W-:-:S03]  /*0520*/  FFMA R13, R8, R13, R15 ;  /* 0x0000000d080d7223 */ /* 0x001fc6000000000f */
[----:B------:R-:W0:Y:S01]  /*0530*/  LDS R8, [R6+0x1c0] ;  /* 0x0001c00006087984 */ /* 0x000e220000000800 */
[----:B-1----:R-:W-:-:S03]  /*0540*/  FFMA R26, R12, R9, R13 ;  /* 0x000000090c1a7223 */ /* 0x002fc6000000000d */
[----:B------:R-:W-:Y:S04]  /*0550*/  LDS R9, [R6+0x200] ;  /* 0x0002000006097984 */ /* 0x000fe80000000800 */
[----:B------:R-:W1:Y:S01]  /*0560*/  LDS.128 R12, [R17+UR4+0x20] ;  /* 0x00002004110c7984 */ /* 0x000e620008000c00 */
[----:B------:R-:W-:-:S04]  /*0570*/  FFMA R25, R25, R10, R26 ;  /* 0x0000000a19197223 */ /* 0x000fc8000000001a */
[----:B0-----:R-:W-:Y:S02]  /*0580*/  FFMA R11, R8, R11, R25 ;  /* 0x0000000b080b7223 */ /* 0x001fe40000000019 */
[----:B------:R-:W-:Y:S02]  /*0590*/  LDS R25, [R6+0x300] ;  /* 0x0003000006197984 */ /* 0x000fe40000000800 */
[----:B-1----:R-:W-:Y:S02]  /*05a0*/  FFMA R9, R12, R9, R11 ;  /* 0x000000090c097223 */ /* 0x002fe4000000000b */
[----:B------:R-:W0:Y:S02]  /*05b0*/  LDS R12, [R6+0x2c0] ;  /* 0x0002c000060c7984 */ /* 0x000e240000000800 */
[----:B------:R-:W-:Y:S02]  /*05c0*/  FFMA R26, R24, R13, R9 ;  /* 0x0000000d181a7223 */ /* 0x000fe40000000009 */
[----:B------:R-:W1:Y:S04]  /*05d0*/  LDS.128 R8, [R17+UR4+0x30] ;  /* 0x0000300411087984 */ /* 0x000e680008000c00 */
[----:B------:R-:W2:Y:S01]  /*05e0*/  LDS R24, [R6+0x340] ;  /* 0x0003400006187984 */ /* 0x000ea20000000800 */
[----:B------:R-:W-:-:S03]  /*05f0*/  FFMA R21, R21, R14, R26 ;  /* 0x0000000e15157223 */ /* 0x000fc6000000001a */
[----:B------:R-:W3:Y:S04]  /*0600*/  LDS R13, [R6+0x380] ;  /* 0x00038000060d7984 */ /* 0x000ee80000000800 */
[----:B------:R-:W4:Y:S01]  /*0610*/  LDS R14, [R6+0x3c0] ;  /* 0x0003c000060e7984 */ /* 0x000f220000000800 */
[----:B0-----:R-:W-:-:S04]  /*0620*/  FFMA R15, R12, R15, R21 ;  /* 0x0000000f0c0f7223 */ /* 0x001fc80000000015 */
[----:B-1----:R-:W-:-:S04]  /*0630*/  FFMA R15, R8, R25, R15 ;  /* 0x00000019080f7223 */ /* 0x002fc8000000000f */
[----:B--2---:R-:W-:-:S04]  /*0640*/  FFMA R24, R24, R9, R15 ;  /* 0x0000000918187223 */ /* 0x004fc8000000000f */
[----:B---3--:R-:W-:-:S04]  /*0650*/  FFMA R13, R13, R10, R24 ;  /* 0x0000000a0d0d7223 */ /* 0x008fc80000000018 */
[----:B----4-:R-:W-:Y:S01]  /*0660*/  FFMA R11, R14, R11, R13 ;  /* 0x0000000b0e0b7223 */ /* 0x010fe2000000000d */
[----:B------:R-:W-:Y:S06]  /*0670*/  BAR.SYNC.DEFER_BLOCKING 0x0 ;  /* 0x0000000000007b1d */ /* 0x000fec0000010000 */
[----:B------:R-:W-:Y:S05]  /*0680*/  @P0 BRA `(.L_x_1) ;  /* 0xfffffffc00180947 */ /* 0x000fea000383ffff */
.L_x_0:
[----:B------:R-:W0:Y:S02]  /*0690*/  LDCU.64 UR4, c[0x0][0x398] ;  /* 0x00007300ff0477ac */ /* 0x000e240008000a00 */
[----:B0-----:R-:W-:-:S04]  /*06a0*/  ISETP.GE.AND P0, PT, R4, UR5, PT ;  /* 0x0000000504007c0c */ /* 0x001fc8000bf06270 */
[----:B------:R-:W-:-:S13]  /*06b0*/  ISETP.GE.OR P0, PT, R3, UR4, P0 ;  /* 0x0000000403007c0c */ /* 0x000fda0008706670 */
[----:B------:R-:W-:Y:S05]  /*06c0*/  @P0 EXIT ;  /* 0x000000000000094d */ /* 0x000fea0003800000 */
[----:B------:R-:W0:Y:S01]  /*06d0*/  LDC.64 R6, c[0x0][0x390] ;  /* 0x0000e400ff067b82 */ /* 0x000e220000000a00 */
[----:B------:R-:W-:-:S04]  /*06e0*/  IMAD R3, R3, UR5, R4 ;  /* 0x0000000503037c24 */ /* 0x000fc8000f8e0204 */
[----:B0-----:R-:W-:-:S05]  /*06f0*/  IMAD.WIDE.U32 R2, R3, 0x4, R6 ;  /* 0x0000000403027825 */ /* 0x001fca00078e0006 */
[----:B------:R-:W-:Y:S01]  /*0700*/  STG.E desc[UR8][R2.64], R11 ;  /* 0x0000000b02007986 */ /* 0x000fe2000c101908 */
[----:B------:R-:W-:Y:S05]  /*0710*/  EXIT ;  /* 0x000000000000794d */ /* 0x000fea0003800000 */
.L_x_2:
[----:B------:R-:W-:-:S00]  /*0720*/  BRA `(.L_x_2) ;  /* 0xfffffffc00fc7947 */ /* 0x000fc0000383ffff */
[----:B------:R-:W-:-:S00]  /*0730*/  NOP ;  /* 0x0000000000007918 */ /* 0x000fc00000000000 */
        /* <DEDUP_REMOVED lines=12> */
.L_x_3:


//--------------------- .nv.shared._Z5sgemmPfS_S_iii --------------------------
	.section	.nv.shared._Z5sgemmPfS_S_iii,"aw",@nobits
	.sectionflags	@""
	.align	4
.nv.shared._Z5sgemmPfS_S_iii:
	.zero		3072


//--------------------- .nv.shared.reserved.0     --------------------------
	.section	.nv.shared.reserved.0,"aw",@nobits
	.weak		__nv_reservedSMEM_offset_0_alias
	.size		__nv_reservedSMEM_offset_0_alias, 0, 64
	.other		__nv_reservedSMEM_offset_0_alias,@"STO_CUDA_RESERVED_SHARED STV_DEFAULT"
__nv_reservedSMEM_offset_0_alias:
	.zero		0
	.zero		64


//--------------------- .nv.constant0._Z5sgemmPfS_S_iii --------------------------
	.section	.nv.constant0._Z5sgemmPfS_S_iii,"a",@progbits
	.sectionflags	@""
	.align	4
.nv.constant0._Z5sgemmPfS_S_iii:
	.zero		932


//--------------------- SYMBOLS --------------------------

	.type		.nv.reservedSmem.offset0,@object
	.size		.nv.reservedSmem.offset0,0x4
	.type		.nv.reservedSmem.cap,@object
	.size		.nv.reservedSmem.cap,0x4
